//
// Generated by NVIDIA NVVM Compiler
//
// Compiler Build ID: CL-36424714
// Cuda compilation tools, release 13.0, V13.0.88
// Based on NVVM 20.0.0
//

.version 9.0
.target sm_100
.address_size 64

	// .globl	_Z13ComputeStringPcS_S_S_i

.visible .entry _Z13ComputeStringPcS_S_S_i(
	.param .u64 .ptr .align 1 _Z13ComputeStringPcS_S_S_i_param_0,
	.param .u64 .ptr .align 1 _Z13ComputeStringPcS_S_S_i_param_1,
	.param .u64 .ptr .align 1 _Z13ComputeStringPcS_S_S_i_param_2,
	.param .u64 .ptr .align 1 _Z13ComputeStringPcS_S_S_i_param_3,
	.param .u32 _Z13ComputeStringPcS_S_S_i_param_4
)
{
	.reg .pred 	%p<10>;
	.reg .b16 	%rs<76>;
	.reg .b32 	%r<19>;
	.reg .b64 	%rd<40>;

	ld.param.u64 	%rd17, [_Z13ComputeStringPcS_S_S_i_param_0];
	ld.param.u64 	%rd18, [_Z13ComputeStringPcS_S_S_i_param_1];
	ld.param.u64 	%rd19, [_Z13ComputeStringPcS_S_S_i_param_2];
	ld.param.u64 	%rd20, [_Z13ComputeStringPcS_S_S_i_param_3];
	ld.param.u32 	%r12, [_Z13ComputeStringPcS_S_S_i_param_4];
	cvta.to.global.u64 	%rd1, %rd17;
	cvta.to.global.u64 	%rd2, %rd20;
	cvta.to.global.u64 	%rd3, %rd19;
	cvta.to.global.u64 	%rd4, %rd18;
	setp.lt.s32 	%p1, %r12, 1;
	@%p1 bra 	$L__BB0_12;
	and.b32  	%r1, %r12, 7;
	setp.lt.u32 	%p2, %r12, 8;
	mov.b32 	%r17, 0;
	@%p2 bra 	$L__BB0_4;
	and.b32  	%r17, %r12, 2147483640;
	neg.s32 	%r15, %r17;
	add.s64 	%rd39, %rd4, 3;
	add.s64 	%rd38, %rd3, 3;
	add.s64 	%rd37, %rd2, 3;
	add.s64 	%rd36, %rd1, 3;
$L__BB0_3:
	.pragma "nounroll";
	ld.global.u8 	%rs1, [%rd39+-3];
	ld.global.u8 	%rs2, [%rd38+-3];
	add.s16 	%rs3, %rs2, %rs1;
	ld.global.u8 	%rs4, [%rd37+-3];
	add.s16 	%rs5, %rs3, %rs4;
	st.global.u8 	[%rd36+-3], %rs5;
	ld.global.u8 	%rs6, [%rd39+-2];
	ld.global.u8 	%rs7, [%rd38+-2];
	add.s16 	%rs8, %rs7, %rs6;
	ld.global.u8 	%rs9, [%rd37+-2];
	add.s16 	%rs10, %rs8, %rs9;
	st.global.u8 	[%rd36+-2], %rs10;
	ld.global.u8 	%rs11, [%rd39+-1];
	ld.global.u8 	%rs12, [%rd38+-1];
	add.s16 	%rs13, %rs12, %rs11;
	ld.global.u8 	%rs14, [%rd37+-1];
	add.s16 	%rs15, %rs13, %rs14;
	st.global.u8 	[%rd36+-1], %rs15;
	ld.global.u8 	%rs16, [%rd39];
	ld.global.u8 	%rs17, [%rd38];
	add.s16 	%rs18, %rs17, %rs16;
	ld.global.u8 	%rs19, [%rd37];
	add.s16 	%rs20, %rs18, %rs19;
	st.global.u8 	[%rd36], %rs20;
	ld.global.u8 	%rs21, [%rd39+1];
	ld.global.u8 	%rs22, [%rd38+1];
	add.s16 	%rs23, %rs22, %rs21;
	ld.global.u8 	%rs24, [%rd37+1];
	add.s16 	%rs25, %rs23, %rs24;
	st.global.u8 	[%rd36+1], %rs25;
	ld.global.u8 	%rs26, [%rd39+2];
	ld.global.u8 	%rs27, [%rd38+2];
	add.s16 	%rs28, %rs27, %rs26;
	ld.global.u8 	%rs29, [%rd37+2];
	add.s16 	%rs30, %rs28, %rs29;
	st.global.u8 	[%rd36+2], %rs30;
	ld.global.u8 	%rs31, [%rd39+3];
	ld.global.u8 	%rs32, [%rd38+3];
	add.s16 	%rs33, %rs32, %rs31;
	ld.global.u8 	%rs34, [%rd37+3];
	add.s16 	%rs35, %rs33, %rs34;
	st.global.u8 	[%rd36+3], %rs35;
	ld.global.u8 	%rs36, [%rd39+4];
	ld.global.u8 	%rs37, [%rd38+4];
	add.s16 	%rs38, %rs37, %rs36;
	ld.global.u8 	%rs39, [%rd37+4];
	add.s16 	%rs40, %rs38, %rs39;
	st.global.u8 	[%rd36+4], %rs40;
	add.s32 	%r15, %r15, 8;
	add.s64 	%rd39, %rd39, 8;
	add.s64 	%rd38, %rd38, 8;
	add.s64 	%rd37, %rd37, 8;
	add.s64 	%rd36, %rd36, 8;
	setp.ne.s32 	%p3, %r15, 0;
	@%p3 bra 	$L__BB0_3;
$L__BB0_4:
	setp.eq.s32 	%p4, %r1, 0;
	@%p4 bra 	$L__BB0_12;
	and.b32  	%r7, %r12, 3;
	setp.lt.u32 	%p5, %r1, 4;
	@%p5 bra 	$L__BB0_7;
	cvt.u64.u32 	%rd21, %r17;
	add.s64 	%rd22, %rd4, %rd21;
	ld.global.u8 	%rs41, [%rd22];
	add.s64 	%rd23, %rd3, %rd21;
	ld.global.u8 	%rs42, [%rd23];
	add.s16 	%rs43, %rs42, %rs41;
	add.s64 	%rd24, %rd2, %rd21;
	ld.global.u8 	%rs44, [%rd24];
	add.s16 	%rs45, %rs43, %rs44;
	add.s64 	%rd25, %rd1, %rd21;
	st.global.u8 	[%rd25], %rs45;
	ld.global.u8 	%rs46, [%rd22+1];
	ld.global.u8 	%rs47, [%rd23+1];
	add.s16 	%rs48, %rs47, %rs46;
	ld.global.u8 	%rs49, [%rd24+1];
	add.s16 	%rs50, %rs48, %rs49;
	st.global.u8 	[%rd25+1], %rs50;
	ld.global.u8 	%rs51, [%rd22+2];
	ld.global.u8 	%rs52, [%rd23+2];
	add.s16 	%rs53, %rs52, %rs51;
	ld.global.u8 	%rs54, [%rd24+2];
	add.s16 	%rs55, %rs53, %rs54;
	st.global.u8 	[%rd25+2], %rs55;
	ld.global.u8 	%rs56, [%rd22+3];
	ld.global.u8 	%rs57, [%rd23+3];
	add.s16 	%rs58, %rs57, %rs56;
	ld.global.u8 	%rs59, [%rd24+3];
	add.s16 	%rs60, %rs58, %rs59;
	st.global.u8 	[%rd25+3], %rs60;
	add.s32 	%r17, %r17, 4;
$L__BB0_7:
	setp.eq.s32 	%p6, %r7, 0;
	@%p6 bra 	$L__BB0_12;
	setp.eq.s32 	%p7, %r7, 1;
	@%p7 bra 	$L__BB0_10;
	cvt.u64.u32 	%rd26, %r17;
	add.s64 	%rd27, %rd4, %rd26;
	ld.global.u8 	%rs61, [%rd27];
	add.s64 	%rd28, %rd3, %rd26;
	ld.global.u8 	%rs62, [%rd28];
	add.s16 	%rs63, %rs62, %rs61;
	add.s64 	%rd29, %rd2, %rd26;
	ld.global.u8 	%rs64, [%rd29];
	add.s16 	%rs65, %rs63, %rs64;
	add.s64 	%rd30, %rd1, %rd26;
	st.global.u8 	[%rd30], %rs65;
	ld.global.u8 	%rs66, [%rd27+1];
	ld.global.u8 	%rs67, [%rd28+1];
	add.s16 	%rs68, %rs67, %rs66;
	ld.global.u8 	%rs69, [%rd29+1];
	add.s16 	%rs70, %rs68, %rs69;
	st.global.u8 	[%rd30+1], %rs70;
	add.s32 	%r17, %r17, 2;
$L__BB0_10:
	and.b32  	%r14, %r12, 1;
	setp.eq.b32 	%p8, %r14, 1;
	not.pred 	%p9, %p8;
	@%p9 bra 	$L__BB0_12;
	cvt.u64.u32 	%rd31, %r17;
	add.s64 	%rd32, %rd4, %rd31;
	ld.global.u8 	%rs71, [%rd32];
	add.s64 	%rd33, %rd3, %rd31;
	ld.global.u8 	%rs72, [%rd33];
	add.s16 	%rs73, %rs72, %rs71;
	add.s64 	%rd34, %rd2, %rd31;
	ld.global.u8 	%rs74, [%rd34];
	add.s16 	%rs75, %rs73, %rs74;
	add.s64 	%rd35, %rd1, %rd31;
	st.global.u8 	[%rd35], %rs75;
$L__BB0_12:
	ret;

}


// ===== COMPILED SASS (sm_100) =====

	.target	sm_100

	.elftype	@"ET_EXEC"


//--------------------- .note.nv.tkinfo           --------------------------
	.section	.note.nv.tkinfo,"",@"SHT_NOTE"
	.sectionflags	@"SHF_NOTE_NV_TKINFO"
	.tkinfo
        /*0018*/ 	.word	0x00000002
        /*0030*/ 	.string	""
        /*0030*/ 	.string	"ptxas"
        /*0030*/ 	.string	"Cuda compilation tools, release 13.0, V13.0.88"
        /*0030*/ 	.string	"Build cuda_13.0.r13.0/compiler.36424714_0"
        /*0030*/ 	.string	"-arch sm_100 -m 64 "



//--------------------- .note.nv.cuinfo           --------------------------
	.section	.note.nv.cuinfo,"",@"SHT_NOTE"
	.sectionflags	@"SHF_NOTE_NV_CUINFO"
        /*0018*/ 	.short	0x0002
        /*001a*/ 	.short	0x0064
        /*001c*/ 	.short	0x0082
	.zero		2


//--------------------- .nv.info                  --------------------------
	.section	.nv.info,"",@"SHT_CUDA_INFO"
	.align	4


	//----- nvinfo : EIATTR_REGCOUNT
	.align		4
        /*0000*/ 	.byte	0x04, 0x2f
        /*0002*/ 	.short	(.L_1 - .L_0)
	.align		4
.L_0:
        /*0004*/ 	.word	index@(_Z13ComputeStringPcS_S_S_i)
        /*0008*/ 	.word	0x00000014


	//----- nvinfo : EIATTR_FRAME_SIZE
	.align		4
.L_1:
        /*000c*/ 	.byte	0x04, 0x11
        /*000e*/ 	.short	(.L_3 - .L_2)
	.align		4
.L_2:
        /*0010*/ 	.word	index@(_Z13ComputeStringPcS_S_S_i)
        /*0014*/ 	.word	0x00000000


	//----- nvinfo : EIATTR_MIN_STACK_SIZE
	.align		4
.L_3:
        /*0018*/ 	.byte	0x04, 0x12
        /*001a*/ 	.short	(.L_5 - .L_4)
	.align		4
.L_4:
        /*001c*/ 	.word	index@(_Z13ComputeStringPcS_S_S_i)
        /*0020*/ 	.word	0x00000000
.L_5:


//--------------------- .nv.compat                --------------------------
	.section	.nv.compat,"",@"SHT_CUDA_COMPAT_INFO"
	.align	4
        /*0000*/ 	.byte	0x02, 0x09, 0x00, 0x00, 0x02, 0x02, 0x01, 0x00, 0x02, 0x05, 0x05, 0x00, 0x03, 0x07, 0x01, 0x01
        /*0010*/ 	.byte	0x02, 0x03, 0x00, 0x00, 0x02, 0x06, 0x01, 0x00, 0x04, 0x0b, 0x08, 0x00, 0x09, 0x00, 0x00, 0x00
        /*0020*/ 	.byte	0x00, 0x00, 0x00, 0x00


//--------------------- .nv.info._Z13ComputeStringPcS_S_S_i --------------------------
	.section	.nv.info._Z13ComputeStringPcS_S_S_i,"",@"SHT_CUDA_INFO"
	.sectionflags	@""
	.align	4


	//----- nvinfo : EIATTR_CUDA_API_VERSION
	.align		4
        /*0000*/ 	.byte	0x04, 0x37
        /*0002*/ 	.short	(.L_7 - .L_6)
.L_6:
        /*0004*/ 	.word	0x00000082


	//----- nvinfo : EIATTR_KPARAM_INFO
	.align		4
.L_7:
        /*0008*/ 	.byte	0x04, 0x17
        /*000a*/ 	.short	(.L_9 - .L_8)
.L_8:
        /*000c*/ 	.word	0x00000000
        /*0010*/ 	.short	0x0004
        /*0012*/ 	.short	0x0020
        /*0014*/ 	.byte	0x00, 0xf0, 0x11, 0x00


	//----- nvinfo : EIATTR_KPARAM_INFO
	.align		4
.L_9:
        /*0018*/ 	.byte	0x04, 0x17
        /*001a*/ 	.short	(.L_11 - .L_10)
.L_10:
        /*001c*/ 	.word	0x00000000
        /*0020*/ 	.short	0x0003
        /*0022*/ 	.short	0x0018
        /*0024*/ 	.byte	0x00, 0xf5, 0x21, 0x00


	//----- nvinfo : EIATTR_KPARAM_INFO
	.align		4
.L_11:
        /*0028*/ 	.byte	0x04, 0x17
        /*002a*/ 	.short	(.L_13 - .L_12)
.L_12:
        /*002c*/ 	.word	0x00000000
        /*0030*/ 	.short	0x0002
        /*0032*/ 	.short	0x0010
        /*0034*/ 	.byte	0x00, 0xf5, 0x21, 0x00


	//----- nvinfo : EIATTR_KPARAM_INFO
	.align		4
.L_13:
        /*0038*/ 	.byte	0x04, 0x17
        /*003a*/ 	.short	(.L_15 - .L_14)
.L_14:
        /*003c*/ 	.word	0x00000000
        /*0040*/ 	.short	0x0001
        /*0042*/ 	.short	0x0008
        /*0044*/ 	.byte	0x00, 0xf5, 0x21, 0x00


	//----- nvinfo : EIATTR_KPARAM_INFO
	.align		4
.L_15:
        /*0048*/ 	.byte	0x04, 0x17
        /*004a*/ 	.short	(.L_17 - .L_16)
.L_16:
        /*004c*/ 	.word	0x00000000
        /*0050*/ 	.short	0x0000
        /*0052*/ 	.short	0x0000
        /*0054*/ 	.byte	0x00, 0xf5, 0x21, 0x00


	//----- nvinfo : EIATTR_SPARSE_MMA_MASK
	.align		4
.L_17:
        /*0058*/ 	.byte	0x03, 0x50
        /*005a*/ 	.short	0x0000


	//----- nvinfo : EIATTR_MAXREG_COUNT
	.align		4
        /*005c*/ 	.byte	0x03, 0x1b
        /*005e*/ 	.short	0x00ff


	//----- nvinfo : EIATTR_MERCURY_ISA_VERSION
	.align		4
        /*0060*/ 	.byte	0x03, 0x5f
        /*0062*/ 	.short	0x0101


	//----- nvinfo : EIATTR_VRC_CTA_INIT_COUNT
	.align		4
        /*0064*/ 	.byte	0x02, 0x4a
	.zero		1
	.zero		1


	//----- nvinfo : EIATTR_EXIT_INSTR_OFFSETS
	.align		4
        /*0068*/ 	.byte	0x04, 0x1c
        /*006a*/ 	.short	(.L_19 - .L_18)


	//   ....[0]....
.L_18:
        /*006c*/ 	.word	0x00000030


	//   ....[1]....
        /*0070*/ 	.word	0x00000530


	//   ....[2]....
        /*0074*/ 	.word	0x00000770


	//   ....[3]....
        /*0078*/ 	.word	0x00000910


	//   ....[4]....
        /*007c*/ 	.word	0x00000a10


	//----- nvinfo : EIATTR_CBANK_PARAM_SIZE
	.align		4
.L_19:
        /*0080*/ 	.byte	0x03, 0x19
        /*0082*/ 	.short	0x0024


	//----- nvinfo : EIATTR_PARAM_CBANK
	.align		4
        /*0084*/ 	.byte	0x04, 0x0a
        /*0086*/ 	.short	(.L_21 - .L_20)
	.align		4
.L_20:
        /*0088*/ 	.word	index@(.nv.constant0._Z13ComputeStringPcS_S_S_i)
        /*008c*/ 	.short	0x0380
        /*008e*/ 	.short	0x0024


	//----- nvinfo : EIATTR_SW_WAR
	.align		4
.L_21:
        /*0090*/ 	.byte	0x04, 0x36
        /*0092*/ 	.short	(.L_23 - .L_22)
.L_22:
        /*0094*/ 	.word	0x00000008
.L_23:


//--------------------- .nv.callgraph             --------------------------
	.section	.nv.callgraph,"",@"SHT_CUDA_CALLGRAPH"
	.align	4
	.sectionentsize	8
	.align		4
        /*0000*/ 	.word	0x00000000
	.align		4
        /*0004*/ 	.word	0xffffffff
	.align		4
        /*0008*/ 	.word	0x00000000
	.align		4
        /*000c*/ 	.word	0xfffffffe
	.align		4
        /*0010*/ 	.word	0x00000000
	.align		4
        /*0014*/ 	.word	0xfffffffd
	.align		4
        /*0018*/ 	.word	0x00000000
	.align		4
        /*001c*/ 	.word	0xfffffffc


//--------------------- .text._Z13ComputeStringPcS_S_S_i --------------------------
	.section	.text._Z13ComputeStringPcS_S_S_i,"ax",@progbits
	.align	128
        .global         _Z13ComputeStringPcS_S_S_i
        .type           _Z13ComputeStringPcS_S_S_i,@function
        .size           _Z13ComputeStringPcS_S_S_i,(.L_x_5 - _Z13ComputeStringPcS_S_S_i)
        .other          _Z13ComputeStringPcS_S_S_i,@"STO_CUDA_ENTRY STV_DEFAULT"
_Z13ComputeStringPcS_S_S_i:
.text._Z13ComputeStringPcS_S_S_i:
[----:B------:R-:W-:Y:S08]  /*0000*/  LDC R1, c[0x0][0x37c] ;  /* 0x0000df00ff017b82 */ /* 0x000ff00000000800 */
[----:B------:R-:W0:Y:S02]  /*0010*/  LDC R8, c[0x0][0x3a0] ;  /* 0x0000e800ff087b82 */ /* 0x000e240000000800 */
[----:B0-----:R-:W-:-:S13]  /*0020*/  ISETP.GE.AND P0, PT, R8, 0x1, PT ;  /* 0x000000010800780c */ /* 0x001fda0003f06270 */
[----:B------:R-:W-:Y:S05]  /*0030*/  @!P0 EXIT ;  /* 0x000000000000894d */ /* 0x000fea0003800000 */
[C---:B------:R-:W-:Y:S01]  /*0040*/  ISETP.GE.U32.AND P1, PT, R8.reuse, 0x8, PT ;  /* 0x000000080800780c */ /* 0x040fe20003f26070 */
[----:B------:R-:W0:Y:S01]  /*0050*/  LDCU.64 UR16, c[0x0][0x358] ;  /* 0x00006b00ff1077ac */ /* 0x000e220008000a00 */
[----:B------:R-:W-:Y:S01]  /*0060*/  LOP3.LUT R16, R8, 0x7, RZ, 0xc0, !PT ;  /* 0x0000000708107812 */ /* 0x000fe200078ec0ff */
[----:B------:R-:W-:-:S03]  /*0070*/  IMAD.MOV.U32 R0, RZ, RZ, RZ ;  /* 0x000000ffff007224 */ /* 0x000fc600078e00ff */
[----:B------:R-:W-:-:S07]  /*0080*/  ISETP.NE.AND P0, PT, R16, RZ, PT ;  /* 0x000000ff1000720c */ /* 0x000fce0003f05270 */
[----:B------:R-:W-:Y:S06]  /*0090*/  @!P1 BRA `(.L_x_0) ;  /* 0x0000000400249947 */ /* 0x000fec0003800000 */
[----:B------:R-:W1:Y:S01]  /*00a0*/  LDCU.128 UR4, c[0x0][0x380] ;  /* 0x00007000ff0477ac */ /* 0x000e620008000c00 */
[----:B------:R-:W-:Y:S01]  /*00b0*/  LOP3.LUT R0, R8, 0x7ffffff8, RZ, 0xc0, !PT ;  /* 0x7ffffff808007812 */ /* 0x000fe200078ec0ff */
[----:B------:R-:W2:Y:S04]  /*00c0*/  LDCU.128 UR12, c[0x0][0x390] ;  /* 0x00007200ff0c77ac */ /* 0x000ea80008000c00 */
[----:B------:R-:W-:Y:S01]  /*00d0*/  IMAD.MOV R9, RZ, RZ, -R0 ;  /* 0x000000ffff097224 */ /* 0x000fe200078e0a00 */
[----:B-1----:R-:W-:Y:S02]  /*00e0*/  UIADD3 UR10, UP1, UPT, UR6, 0x3, URZ ;  /* 0x00000003060a7890 */ /* 0x002fe4000ff3e0ff */
[----:B------:R-:W-:Y:S02]  /*00f0*/  UIADD3 UR4, UP2, UPT, UR4, 0x3, URZ ;  /* 0x0000000304047890 */ /* 0x000fe4000ff5e0ff */
[----:B------:R-:W-:-:S02]  /*0100*/  UIADD3.X UR11, UPT, UPT, URZ, UR7, URZ, UP1, !UPT ;  /* 0x00000007ff0b7290 */ /* 0x000fc40008ffe4ff */
[----:B--2---:R-:W-:Y:S01]  /*0110*/  UIADD3 UR8, UP0, UPT, UR12, 0x3, URZ ;  /* 0x000000030c087890 */ /* 0x004fe2000ff1e0ff */
[----:B------:R-:W-:Y:S01]  /*0120*/  IMAD.U32 R2, RZ, RZ, UR10 ;  /* 0x0000000aff027e24 */ /* 0x000fe2000f8e00ff */
[----:B------:R-:W-:Y:S01]  /*0130*/  UIADD3 UR6, UP1, UPT, UR14, 0x3, URZ ;  /* 0x000000030e067890 */ /* 0x000fe2000ff3e0ff */
[----:B------:R-:W-:Y:S01]  /*0140*/  IMAD.U32 R14, RZ, RZ, UR4 ;  /* 0x00000004ff0e7e24 */ /* 0x000fe2000f8e00ff */
[----:B------:R-:W-:Y:S01]  /*0150*/  UIADD3.X UR5, UPT, UPT, URZ, UR5, URZ, UP2, !UPT ;  /* 0x00000005ff057290 */ /* 0x000fe200097fe4ff */
[----:B------:R-:W-:Y:S01]  /*0160*/  IMAD.U32 R3, RZ, RZ, UR11 ;  /* 0x0000000bff037e24 */ /* 0x000fe2000f8e00ff */
[----:B------:R-:W-:Y:S01]  /*0170*/  UIADD3.X UR9, UPT, UPT, URZ, UR13, URZ, UP0, !UPT ;  /* 0x0000000dff097290 */ /* 0x000fe200087fe4ff */
[----:B------:R-:W-:Y:S01]  /*0180*/  IMAD.U32 R4, RZ, RZ, UR8 ;  /* 0x00000008ff047e24 */ /* 0x000fe2000f8e00ff */
[----:B------:R-:W-:Y:S01]  /*0190*/  UIADD3.X UR7, UPT, UPT, URZ, UR15, URZ, UP1, !UPT ;  /* 0x0000000fff077290 */ /* 0x000fe20008ffe4ff */
[----:B------:R-:W-:Y:S02]  /*01a0*/  IMAD.U32 R6, RZ, RZ, UR6 ;  /* 0x00000006ff067e24 */ /* 0x000fe4000f8e00ff */
[----:B------:R-:W-:-:S02]  /*01b0*/  IMAD.U32 R17, RZ, RZ, UR5 ;  /* 0x00000005ff117e24 */ /* 0x000fc4000f8e00ff */
[----:B------:R-:W-:Y:S02]  /*01c0*/  IMAD.U32 R5, RZ, RZ, UR9 ;  /* 0x00000009ff057e24 */ /* 0x000fe4000f8e00ff */
[----:B------:R-:W-:-:S07]  /*01d0*/  IMAD.U32 R7, RZ, RZ, UR7 ;  /* 0x00000007ff077e24 */ /* 0x000fce000f8e00ff */
.L_x_1:
[----:B0--3--:R-:W2:Y:S04]  /*01e0*/  LDG.E.U8 R10, desc[UR16][R2.64+-0x3] ;  /* 0xfffffd10020a7981 */ /* 0x009ea8000c1e1100 */
[----:B------:R-:W2:Y:S04]  /*01f0*/  LDG.E.U8 R11, desc[UR16][R4.64+-0x3] ;  /* 0xfffffd10040b7981 */ /* 0x000ea8000c1e1100 */
[----:B------:R-:W2:Y:S02]  /*0200*/  LDG.E.U8 R12, desc[UR16][R6.64+-0x3] ;  /* 0xfffffd10060c7981 */ /* 0x000ea4000c1e1100 */
[----:B--2---:R-:W-:Y:S01]  /*0210*/  IADD3 R13, PT, PT, R12, R11, R10 ;  /* 0x0000000b0c0d7210 */ /* 0x004fe20007ffe00a */
[----:B------:R-:W-:-:S02]  /*0220*/  IMAD.MOV.U32 R10, RZ, RZ, R14 ;  /* 0x000000ffff0a7224 */ /* 0x000fc400078e000e */
[----:B------:R-:W-:-:S05]  /*0230*/  IMAD.MOV.U32 R11, RZ, RZ, R17 ;  /* 0x000000ffff0b7224 */ /* 0x000fca00078e0011 */
[----:B------:R0:W-:Y:S04]  /*0240*/  STG.E.U8 desc[UR16][R10.64+-0x3], R13 ;  /* 0xfffffd0d0a007986 */ /* 0x0001e8000c101110 */
[----:B------:R-:W2:Y:S04]  /*0250*/  LDG.E.U8 R12, desc[UR16][R2.64+-0x2] ;  /* 0xfffffe10020c7981 */ /* 0x000ea8000c1e1100 */
[----:B------:R-:W2:Y:S04]  /*0260*/  LDG.E.U8 R15, desc[UR16][R4.64+-0x2] ;  /* 0xfffffe10040f7981 */ /* 0x000ea8000c1e1100 */
[----:B------:R-:W2:Y:S02]  /*0270*/  LDG.E.U8 R14, desc[UR16][R6.64+-0x2] ;  /* 0xfffffe10060e7981 */ /* 0x000ea4000c1e1100 */
[----:B--2---:R-:W-:-:S05]  /*0280*/  IADD3 R15, PT, PT, R14, R15, R12 ;  /* 0x0000000f0e0f7210 */ /* 0x004fca0007ffe00c */
[----:B------:R1:W-:Y:S04]  /*0290*/  STG.E.U8 desc[UR16][R10.64+-0x2], R15 ;  /* 0xfffffe0f0a007986 */ /* 0x0003e8000c101110 */
[----:B------:R-:W2:Y:S04]  /*02a0*/  LDG.E.U8 R12, desc[UR16][R2.64+-0x1] ;  /* 0xffffff10020c7981 */ /* 0x000ea8000c1e1100 */
[----:B------:R-:W2:Y:S04]  /*02b0*/  LDG.E.U8 R17, desc[UR16][R4.64+-0x1] ;  /* 0xffffff1004117981 */ /* 0x000ea8000c1e1100 */
[----:B------:R-:W2:Y:S02]  /*02c0*/  LDG.E.U8 R14, desc[UR16][R6.64+-0x1] ;  /* 0xffffff10060e7981 */ /* 0x000ea4000c1e1100 */
[----:B--2---:R-:W-:-:S05]  /*02d0*/  IADD3 R17, PT, PT, R14, R17, R12 ;  /* 0x000000110e117210 */ /* 0x004fca0007ffe00c */
[----:B------:R2:W-:Y:S04]  /*02e0*/  STG.E.U8 desc[UR16][R10.64+-0x1], R17 ;  /* 0xffffff110a007986 */ /* 0x0005e8000c101110 */
[----:B------:R-:W3:Y:S04]  /*02f0*/  LDG.E.U8 R12, desc[UR16][R2.64] ;  /* 0x00000010020c7981 */ /* 0x000ee8000c1e1100 */
[----:B0-----:R-:W3:Y:S04]  /*0300*/  LDG.E.U8 R13, desc[UR16][R4.64] ;  /* 0x00000010040d7981 */ /* 0x001ee8000c1e1100 */
[----:B------:R-:W3:Y:S02]  /*0310*/  LDG.E.U8 R14, desc[UR16][R6.64] ;  /* 0x00000010060e7981 */ /* 0x000ee4000c1e1100 */
[----:B---3--:R-:W-:-:S05]  /*0320*/  IADD3 R13, PT, PT, R14, R13, R12 ;  /* 0x0000000d0e0d7210 */ /* 0x008fca0007ffe00c */
[----:B------:R0:W-:Y:S04]  /*0330*/  STG.E.U8 desc[UR16][R10.64], R13 ;  /* 0x0000000d0a007986 */ /* 0x0001e8000c101110 */
[----:B------:R-:W3:Y:S04]  /*0340*/  LDG.E.U8 R12, desc[UR16][R2.64+0x1] ;  /* 0x00000110020c7981 */ /* 0x000ee8000c1e1100 */
[----:B-1----:R-:W3:Y:S04]  /*0350*/  LDG.E.U8 R15, desc[UR16][R4.64+0x1] ;  /* 0x00000110040f7981 */ /* 0x002ee8000c1e1100 */
[----:B------:R-:W3:Y:S02]  /*0360*/  LDG.E.U8 R14, desc[UR16][R6.64+0x1] ;  /* 0x00000110060e7981 */ /* 0x000ee4000c1e1100 */
[----:B---3--:R-:W-:-:S05]  /*0370*/  IADD3 R15, PT, PT, R14, R15, R12 ;  /* 0x0000000f0e0f7210 */ /* 0x008fca0007ffe00c */
[----:B------:R1:W-:Y:S04]  /*0380*/  STG.E.U8 desc[UR16][R10.64+0x1], R15 ;  /* 0x0000010f0a007986 */ /* 0x0003e8000c101110 */
[----:B------:R-:W3:Y:S04]  /*0390*/  LDG.E.U8 R12, desc[UR16][R2.64+0x2] ;  /* 0x00000210020c7981 */ /* 0x000ee8000c1e1100 */
[----:B--2---:R-:W3:Y:S04]  /*03a0*/  LDG.E.U8 R17, desc[UR16][R4.64+0x2] ;  /* 0x0000021004117981 */ /* 0x004ee8000c1e1100 */
[----:B------:R-:W3:Y:S02]  /*03b0*/  LDG.E.U8 R14, desc[UR16][R6.64+0x2] ;  /* 0x00000210060e7981 */ /* 0x000ee4000c1e1100 */
[----:B---3--:R-:W-:-:S05]  /*03c0*/  IADD3 R17, PT, PT, R14, R17, R12 ;  /* 0x000000110e117210 */ /* 0x008fca0007ffe00c */
[----:B------:R2:W-:Y:S04]  /*03d0*/  STG.E.U8 desc[UR16][R10.64+0x2], R17 ;  /* 0x000002110a007986 */ /* 0x0005e8000c101110 */
[----:B------:R-:W3:Y:S04]  /*03e0*/  LDG.E.U8 R12, desc[UR16][R2.64+0x3] ;  /* 0x00000310020c7981 */ /* 0x000ee8000c1e1100 */
[----:B0-----:R-:W3:Y:S04]  /*03f0*/  LDG.E.U8 R13, desc[UR16][R4.64+0x3] ;  /* 0x00000310040d7981 */ /* 0x001ee8000c1e1100 */
[----:B------:R-:W3:Y:S01]  /*0400*/  LDG.E.U8 R14, desc[UR16][R6.64+0x3] ;  /* 0x00000310060e7981 */ /* 0x000ee2000c1e1100 */
[----:B------:R-:W-:Y:S01]  /*0410*/  VIADD R9, R9, 0x8 ;  /* 0x0000000809097836 */ /* 0x000fe20000000000 */
[----:B---3--:R-:W-:-:S05]  /*0420*/  IADD3 R13, PT, PT, R14, R13, R12 ;  /* 0x0000000d0e0d7210 */ /* 0x008fca0007ffe00c */
[----:B------:R3:W-:Y:S04]  /*0430*/  STG.E.U8 desc[UR16][R10.64+0x3], R13 ;  /* 0x0000030d0a007986 */ /* 0x0007e8000c101110 */
[----:B------:R0:W4:Y:S04]  /*0440*/  LDG.E.U8 R12, desc[UR16][R2.64+0x4] ;  /* 0x00000410020c7981 */ /* 0x000128000c1e1100 */
[----:B-1----:R1:W4:Y:S04]  /*0450*/  LDG.E.U8 R15, desc[UR16][R4.64+0x4] ;  /* 0x00000410040f7981 */ /* 0x002328000c1e1100 */
[----:B------:R5:W4:Y:S01]  /*0460*/  LDG.E.U8 R14, desc[UR16][R6.64+0x4] ;  /* 0x00000410060e7981 */ /* 0x000b22000c1e1100 */
[----:B------:R-:W-:-:S02]  /*0470*/  ISETP.NE.AND P1, PT, R9, RZ, PT ;  /* 0x000000ff0900720c */ /* 0x000fc40003f25270 */
[----:B0-----:R-:W-:Y:S02]  /*0480*/  IADD3 R2, P2, PT, R2, 0x8, RZ ;  /* 0x0000000802027810 */ /* 0x001fe40007f5e0ff */
[----:B-1----:R-:W-:-:S03]  /*0490*/  IADD3 R4, P3, PT, R4, 0x8, RZ ;  /* 0x0000000804047810 */ /* 0x002fc60007f7e0ff */
[----:B------:R-:W-:Y:S01]  /*04a0*/  IMAD.X R3, RZ, RZ, R3, P2 ;  /* 0x000000ffff037224 */ /* 0x000fe200010e0603 */
[----:B-----5:R-:W-:Y:S01]  /*04b0*/  IADD3 R6, P4, PT, R6, 0x8, RZ ;  /* 0x0000000806067810 */ /* 0x020fe20007f9e0ff */
[----:B------:R-:W-:-:S04]  /*04c0*/  IMAD.X R5, RZ, RZ, R5, P3 ;  /* 0x000000ffff057224 */ /* 0x000fc800018e0605 */
[----:B------:R-:W-:Y:S01]  /*04d0*/  IMAD.X R7, RZ, RZ, R7, P4 ;  /* 0x000000ffff077224 */ /* 0x000fe200020e0607 */
[----:B----4-:R-:W-:Y:S02]  /*04e0*/  IADD3 R15, PT, PT, R14, R15, R12 ;  /* 0x0000000f0e0f7210 */ /* 0x010fe40007ffe00c */
[----:B------:R-:W-:-:S03]  /*04f0*/  IADD3 R14, P5, PT, R10, 0x8, RZ ;  /* 0x000000080a0e7810 */ /* 0x000fc60007fbe0ff */
[----:B------:R3:W-:Y:S02]  /*0500*/  STG.E.U8 desc[UR16][R10.64+0x4], R15 ;  /* 0x0000040f0a007986 */ /* 0x0007e4000c101110 */
[----:B--2---:R-:W-:Y:S01]  /*0510*/  IMAD.X R17, RZ, RZ, R11, P5 ;  /* 0x000000ffff117224 */ /* 0x004fe200028e060b */
[----:B------:R-:W-:Y:S07]  /*0520*/  @P1 BRA `(.L_x_1) ;  /* 0xfffffffc002c1947 */ /* 0x000fee000383ffff */
.L_x_0:
[----:B0-----:R-:W-:Y:S05]  /*0530*/  @!P0 EXIT ;  /* 0x000000000000894d */ /* 0x001fea0003800000 */
[----:B------:R-:W-:Y:S02]  /*0540*/  ISETP.GE.U32.AND P0, PT, R16, 0x4, PT ;  /* 0x000000041000780c */ /* 0x000fe40003f06070 */
[----:B------:R-:W-:-:S04]  /*0550*/  LOP3.LUT R17, R8, 0x3, RZ, 0xc0, !PT ;  /* 0x0000000308117812 */ /* 0x000fc800078ec0ff */
[----:B------:R-:W-:-:S07]  /*0560*/  ISETP.NE.AND P1, PT, R17, RZ, PT ;  /* 0x000000ff1100720c */ /* 0x000fce0003f25270 */
[----:B------:R-:W-:Y:S06]  /*0570*/  @!P0 BRA `(.L_x_2) ;  /* 0x00000000007c8947 */ /* 0x000fec0003800000 */
[----:B------:R-:W3:Y:S01]  /*0580*/  LDCU.128 UR8, c[0x0][0x380] ;  /* 0x00007000ff0877ac */ /* 0x000ee20008000c00 */
[----:B------:R-:W0:Y:S01]  /*0590*/  LDCU.128 UR4, c[0x0][0x390] ;  /* 0x00007200ff0477ac */ /* 0x000e220008000c00 */
[C---:B---3--:R-:W-:Y:S02]  /*05a0*/  IADD3 R10, P0, PT, R0.reuse, UR10, RZ ;  /* 0x0000000a000a7c10 */ /* 0x048fe4000ff1e0ff */
[----:B0-----:R-:W-:-:S03]  /*05b0*/  IADD3 R4, P2, PT, R0, UR4, RZ ;  /* 0x0000000400047c10 */ /* 0x001fc6000ff5e0ff */
[----:B------:R-:W-:Y:S01]  /*05c0*/  IMAD.X R11, RZ, RZ, UR11, P0 ;  /* 0x0000000bff0b7e24 */ /* 0x000fe200080e06ff */
[----:B------:R-:W-:Y:S01]  /*05d0*/  IADD3 R6, P3, PT, R0, UR6, RZ ;  /* 0x0000000600067c10 */ /* 0x000fe2000ff7e0ff */
[----:B------:R-:W-:-:S03]  /*05e0*/  IMAD.X R5, RZ, RZ, UR5, P2 ;  /* 0x00000005ff057e24 */ /* 0x000fc600090e06ff */
[----:B------:R-:W2:Y:S01]  /*05f0*/  LDG.E.U8 R9, desc[UR16][R10.64] ;  /* 0x000000100a097981 */ /* 0x000ea2000c1e1100 */
[----:B------:R-:W-:-:S03]  /*0600*/  IMAD.X R7, RZ, RZ, UR7, P3 ;  /* 0x00000007ff077e24 */ /* 0x000fc600098e06ff */
[----:B------:R-:W2:Y:S04]  /*0610*/  LDG.E.U8 R12, desc[UR16][R4.64] ;  /* 0x00000010040c7981 */ /* 0x000ea8000c1e1100 */
[----:B------:R-:W2:Y:S01]  /*0620*/  LDG.E.U8 R13, desc[UR16][R6.64] ;  /* 0x00000010060d7981 */ /* 0x000ea2000c1e1100 */
[----:B------:R-:W-:-:S05]  /*0630*/  IADD3 R2, P0, PT, R0, UR8, RZ ;  /* 0x0000000800027c10 */ /* 0x000fca000ff1e0ff */
[----:B------:R-:W-:Y:S01]  /*0640*/  IMAD.X R3, RZ, RZ, UR9, P0 ;  /* 0x00000009ff037e24 */ /* 0x000fe200080e06ff */
[----:B--2---:R-:W-:-:S05]  /*0650*/  IADD3 R9, PT, PT, R13, R12, R9 ;  /* 0x0000000c0d097210 */ /* 0x004fca0007ffe009 */
        /* <DEDUP_REMOVED lines=11> */
[----:B0-----:R-:W2:Y:S04]  /*0710*/  LDG.E.U8 R9, desc[UR16][R10.64+0x3] ;  /* 0x000003100a097981 */ /* 0x001ea8000c1e1100 */
[----:B------:R-:W2:Y:S04]  /*0720*/  LDG.E.U8 R12, desc[UR16][R4.64+0x3] ;  /* 0x00000310040c7981 */ /* 0x000ea8000c1e1100 */
[----:B------:R-:W2:Y:S01]  /*0730*/  LDG.E.U8 R14, desc[UR16][R6.64+0x3] ;  /* 0x00000310060e7981 */ /* 0x000ea2000c1e1100 */
[----:B------:R-:W-:Y:S01]  /*0740*/  VIADD R0, R0, 0x4 ;  /* 0x0000000400007836 */ /* 0x000fe20000000000 */
[----:B--2---:R-:W-:-:S05]  /*0750*/  IADD3 R9, PT, PT, R14, R12, R9 ;  /* 0x0000000c0e097210 */ /* 0x004fca0007ffe009 */
[----:B------:R1:W-:Y:S02]  /*0760*/  STG.E.U8 desc[UR16][R2.64+0x3], R9 ;  /* 0x0000030902007986 */ /* 0x0003e4000c101110 */
.L_x_2:
[----:B------:R-:W-:Y:S05]  /*0770*/  @!P1 EXIT ;  /* 0x000000000000994d */ /* 0x000fea0003800000 */
[----:B------:R-:W-:Y:S02]  /*0780*/  ISETP.NE.AND P0, PT, R17, 0x1, PT ;  /* 0x000000011100780c */ /* 0x000fe40003f05270 */
[----:B------:R-:W-:-:S04]  /*0790*/  LOP3.LUT R8, R8, 0x1, RZ, 0xc0, !PT ;  /* 0x0000000108087812 */ /* 0x000fc800078ec0ff */
[----:B------:R-:W-:-:S07]  /*07a0*/  ISETP.NE.U32.AND P1, PT, R8, 0x1, PT ;  /* 0x000000010800780c */ /* 0x000fce0003f25070 */
[----:B------:R-:W-:Y:S06]  /*07b0*/  @!P0 BRA `(.L_x_3) ;  /* 0x0000000000548947 */ /* 0x000fec0003800000 */
[----:B------:R-:W1:Y:S01]  /*07c0*/  LDCU.128 UR8, c[0x0][0x380] ;  /* 0x00007000ff0877ac */ /* 0x000e620008000c00 */
[----:B------:R-:W0:Y:S01]  /*07d0*/  LDCU.128 UR4, c[0x0][0x390] ;  /* 0x00007200ff0477ac */ /* 0x000e220008000c00 */
[C---:B-1----:R-:W-:Y:S02]  /*07e0*/  IADD3 R2, P0, PT, R0.reuse, UR10, RZ ;  /* 0x0000000a00027c10 */ /* 0x042fe4000ff1e0ff */
[----:B0-----:R-:W-:-:S03]  /*07f0*/  IADD3 R4, P2, PT, R0, UR4, RZ ;  /* 0x0000000400047c10 */ /* 0x001fc6000ff5e0ff */
[----:B------:R-:W-:Y:S01]  /*0800*/  IMAD.X R3, RZ, RZ, UR11, P0 ;  /* 0x0000000bff037e24 */ /* 0x000fe200080e06ff */
[----:B------:R-:W-:Y:S01]  /*0810*/  IADD3 R6, P3, PT, R0, UR6, RZ ;  /* 0x0000000600067c10 */ /* 0x000fe2000ff7e0ff */
[----:B------:R-:W-:-:S03]  /*0820*/  IMAD.X R5, RZ, RZ, UR5, P2 ;  /* 0x00000005ff057e24 */ /* 0x000fc600090e06ff */
[----:B---3--:R-:W2:Y:S01]  /*0830*/  LDG.E.U8 R10, desc[UR16][R2.64] ;  /* 0x00000010020a7981 */ /* 0x008ea2000c1e1100 */
        /* <DEDUP_REMOVED lines=9> */
[----:B------:R-:W2:Y:S01]  /*08d0*/  LDG.E.U8 R12, desc[UR16][R6.64+0x1] ;  /* 0x00000110060c7981 */ /* 0x000ea2000c1e1100 */
[----:B------:R-:W-:Y:S01]  /*08e0*/  VIADD R0, R0, 0x2 ;  /* 0x0000000200007836 */ /* 0x000fe20000000000 */
[----:B--2---:R-:W-:-:S05]  /*08f0*/  IADD3 R13, PT, PT, R12, R13, R10 ;  /* 0x0000000d0c0d7210 */ /* 0x004fca0007ffe00a */
[----:B------:R0:W-:Y:S02]  /*0900*/  STG.E.U8 desc[UR16][R8.64+0x1], R13 ;  /* 0x0000010d08007986 */ /* 0x0001e4000c101110 */
.L_x_3:
[----:B------:R-:W-:Y:S05]  /*0910*/  @P1 EXIT ;  /* 0x000000000000194d */ /* 0x000fea0003800000 */
[----:B------:R-:W2:Y:S01]  /*0920*/  LDCU.128 UR4, c[0x0][0x390] ;  /* 0x00007200ff0477ac */ /* 0x000ea20008000c00 */
[----:B------:R-:W1:Y:S01]  /*0930*/  LDCU.128 UR8, c[0x0][0x380] ;  /* 0x00007000ff0877ac */ /* 0x000e620008000c00 */
[C---:B--2---:R-:W-:Y:S02]  /*0940*/  IADD3 R4, P1, PT, R0.reuse, UR4, RZ ;  /* 0x0000000400047c10 */ /* 0x044fe4000ff3e0ff */
[C---:B------:R-:W-:Y:S02]  /*0950*/  IADD3 R6, P2, PT, R0.reuse, UR6, RZ ;  /* 0x0000000600067c10 */ /* 0x040fe4000ff5e0ff */
[----:B-1----:R-:W-:Y:S01]  /*0960*/  IADD3 R2, P0, PT, R0, UR10, RZ ;  /* 0x0000000a00027c10 */ /* 0x002fe2000ff1e0ff */
[----:B------:R-:W-:Y:S02]  /*0970*/  IMAD.X R5, RZ, RZ, UR5, P1 ;  /* 0x00000005ff057e24 */ /* 0x000fe400088e06ff */
[----:B------:R-:W-:Y:S02]  /*0980*/  IMAD.X R7, RZ, RZ, UR7, P2 ;  /* 0x00000007ff077e24 */ /* 0x000fe400090e06ff */
[----:B------:R-:W-:-:S02]  /*0990*/  IMAD.X R3, RZ, RZ, UR11, P0 ;  /* 0x0000000bff037e24 */ /* 0x000fc400080e06ff */
[----:B------:R-:W3:Y:S04]  /*09a0*/  LDG.E.U8 R5, desc[UR16][R4.64] ;  /* 0x0000001004057981 */ /* 0x000ee8000c1e1100 */
[----:B------:R-:W3:Y:S04]  /*09b0*/  LDG.E.U8 R2, desc[UR16][R2.64] ;  /* 0x0000001002027981 */ /* 0x000ee8000c1e1100 */
[----:B------:R-:W3:Y:S01]  /*09c0*/  LDG.E.U8 R6, desc[UR16][R6.64] ;  /* 0x0000001006067981 */ /* 0x000ee2000c1e1100 */
[----:B0-----:R-:W-:-:S05]  /*09d0*/  IADD3 R8, P0, PT, R0, UR8, RZ ;  /* 0x0000000800087c10 */ /* 0x001fca000ff1e0ff */
[----:B------:R-:W-:Y:S01]  /*09e0*/  IMAD.X R9, RZ, RZ, UR9, P0 ;  /* 0x00000009ff097e24 */ /* 0x000fe200080e06ff */
[----:B---3--:R-:W-:-:S05]  /*09f0*/  IADD3 R11, PT, PT, R6, R5, R2 ;  /* 0x00000005060b7210 */ /* 0x008fca0007ffe002 */
[----:B------:R-:W-:Y:S01]  /*0a00*/  STG.E.U8 desc[UR16][R8.64], R11 ;  /* 0x0000000b08007986 */ /* 0x000fe2000c101110 */
[----:B------:R-:W-:Y:S05]  /*0a10*/  EXIT ;  /* 0x000000000000794d */ /* 0x000fea0003800000 */
.L_x_4:
[----:B------:R-:W-:-:S00]  /*0a20*/  BRA `(.L_x_4) ;  /* 0xfffffffc00fc7947 */ /* 0x000fc0000383ffff */
[----:B------:R-:W-:-:S00]  /*0a30*/  NOP ;  /* 0x0000000000007918 */ /* 0x000fc00000000000 */
        /* <DEDUP_REMOVED lines=12> */
.L_x_5:


//--------------------- .nv.shared.reserved.0     --------------------------
	.section	.nv.shared.reserved.0,"aw",@nobits
	.weak		__nv_reservedSMEM_offset_0_alias
	.size		__nv_reservedSMEM_offset_0_alias, 0, 64
	.other		__nv_reservedSMEM_offset_0_alias,@"STO_CUDA_RESERVED_SHARED STV_DEFAULT"
__nv_reservedSMEM_offset_0_alias:
	.zero		0
	.zero		64


//--------------------- .nv.constant0._Z13ComputeStringPcS_S_S_i --------------------------
	.section	.nv.constant0._Z13ComputeStringPcS_S_S_i,"a",@progbits
	.sectionflags	@""
	.align	4
.nv.constant0._Z13ComputeStringPcS_S_S_i:
	.zero		932


//--------------------- SYMBOLS --------------------------

	.type		.nv.reservedSmem.offset0,@object
	.size		.nv.reservedSmem.offset0,0x4
